	.headerflags	@"EF_CUDA_TEXMODE_UNIFIED EF_CUDA_64BIT_ADDRESS EF_CUDA_SM89 EF_CUDA_VIRTUAL_SM(EF_CUDA_SM89)"
	.elftype	@"ET_EXEC"


//--------------------- .nv.info                  --------------------------
	.section	.nv.info,"",@"SHT_CUDA_INFO"
	.align	4


	//----- nvinfo : EIATTR_REGCOUNT
	.align		4
        /*0000*/ 	.byte	0x04, 0x2f
        /*0002*/ 	.short	(.L_1 - .L_0)
	.align		4
.L_0:
        /*0004*/ 	.word	index@(triton__0d1d2d3d4d5de6)
        /*0008*/ 	.word	0x0000001e


	//----- nvinfo : EIATTR_MAX_STACK_SIZE
	.align		4
.L_1:
        /*000c*/ 	.byte	0x04, 0x23
        /*000e*/ 	.short	(.L_3 - .L_2)
	.align		4
.L_2:
        /*0010*/ 	.word	index@(triton__0d1d2d3d4d5de6)
        /*0014*/ 	.word	0x00000000


	//----- nvinfo : EIATTR_MIN_STACK_SIZE
	.align		4
.L_3:
        /*0018*/ 	.byte	0x04, 0x12
        /*001a*/ 	.short	(.L_5 - .L_4)
	.align		4
.L_4:
        /*001c*/ 	.word	index@(triton__0d1d2d3d4d5de6)
        /*0020*/ 	.word	0x00000000


	//----- nvinfo : EIATTR_FRAME_SIZE
	.align		4
.L_5:
        /*0024*/ 	.byte	0x04, 0x11
        /*0026*/ 	.short	(.L_7 - .L_6)
	.align		4
.L_6:
        /*0028*/ 	.word	index@(triton__0d1d2d3d4d5de6)
        /*002c*/ 	.word	0x00000000
.L_7:


//--------------------- .nv.info.triton__0d1d2d3d4d5de6 --------------------------
	.section	.nv.info.triton__0d1d2d3d4d5de6,"",@"SHT_CUDA_INFO"
	.align	4


	//----- nvinfo : EIATTR_CUDA_API_VERSION
	.align		4
        /*0000*/ 	.byte	0x04, 0x37
        /*0002*/ 	.short	(.L_9 - .L_8)
.L_8:
        /*0004*/ 	.word	0x0000007b


	//----- nvinfo : EIATTR_PARAM_CBANK
	.align		4
.L_9:
        /*0008*/ 	.byte	0x04, 0x0a
        /*000a*/ 	.short	(.L_11 - .L_10)
	.align		4
.L_10:
        /*000c*/ 	.word	index@(.nv.constant0.triton__0d1d2d3d4d5de6)
        /*0010*/ 	.short	0x0160
        /*0012*/ 	.short	0x0030


	//----- nvinfo : EIATTR_CBANK_PARAM_SIZE
	.align		4
.L_11:
        /*0014*/ 	.byte	0x03, 0x19
        /*0016*/ 	.short	0x0030


	//----- nvinfo : EIATTR_KPARAM_INFO
	.align		4
        /*0018*/ 	.byte	0x04, 0x17
        /*001a*/ 	.short	(.L_13 - .L_12)
.L_12:
        /*001c*/ 	.word	0x00000000
        /*0020*/ 	.short	0x0006
        /*0022*/ 	.short	0x002c
        /*0024*/ 	.byte	0x00, 0xf0, 0x11, 0x00


	//----- nvinfo : EIATTR_KPARAM_INFO
	.align		4
.L_13:
        /*0028*/ 	.byte	0x04, 0x17
        /*002a*/ 	.short	(.L_15 - .L_14)
.L_14:
        /*002c*/ 	.word	0x00000000
        /*0030*/ 	.short	0x0005
        /*0032*/ 	.short	0x0028
        /*0034*/ 	.byte	0x00, 0xf0, 0x11, 0x00


	//----- nvinfo : EIATTR_KPARAM_INFO
	.align		4
.L_15:
        /*0038*/ 	.byte	0x04, 0x17
        /*003a*/ 	.short	(.L_17 - .L_16)
.L_16:
        /*003c*/ 	.word	0x00000000
        /*0040*/ 	.short	0x0004
        /*0042*/ 	.short	0x0020
        /*0044*/ 	.byte	0x00, 0xf0, 0x21, 0x00


	//----- nvinfo : EIATTR_KPARAM_INFO
	.align		4
.L_17:
        /*0048*/ 	.byte	0x04, 0x17
        /*004a*/ 	.short	(.L_19 - .L_18)
.L_18:
        /*004c*/ 	.word	0x00000000
        /*0050*/ 	.short	0x0003
        /*0052*/ 	.short	0x0018
        /*0054*/ 	.byte	0x00, 0xf0, 0x21, 0x00


	//----- nvinfo : EIATTR_KPARAM_INFO
	.align		4
.L_19:
        /*0058*/ 	.byte	0x04, 0x17
        /*005a*/ 	.short	(.L_21 - .L_20)
.L_20:
        /*005c*/ 	.word	0x00000000
        /*0060*/ 	.short	0x0002
        /*0062*/ 	.short	0x0010
        /*0064*/ 	.byte	0x00, 0xf0, 0x21, 0x00


	//----- nvinfo : EIATTR_KPARAM_INFO
	.align		4
.L_21:
        /*0068*/ 	.byte	0x04, 0x17
        /*006a*/ 	.short	(.L_23 - .L_22)
.L_22:
        /*006c*/ 	.word	0x00000000
        /*0070*/ 	.short	0x0001
        /*0072*/ 	.short	0x0008
        /*0074*/ 	.byte	0x00, 0xf0, 0x21, 0x00


	//----- nvinfo : EIATTR_KPARAM_INFO
	.align		4
.L_23:
        /*0078*/ 	.byte	0x04, 0x17
        /*007a*/ 	.short	(.L_25 - .L_24)
.L_24:
        /*007c*/ 	.word	0x00000000
        /*0080*/ 	.short	0x0000
        /*0082*/ 	.short	0x0000
        /*0084*/ 	.byte	0x00, 0xf0, 0x21, 0x00


	//----- nvinfo : EIATTR_MAXREG_COUNT
	.align		4
.L_25:
        /*0088*/ 	.byte	0x03, 0x1b
        /*008a*/ 	.short	0x00ff


	//----- nvinfo : EIATTR_COOP_GROUP_MASK_REGIDS
	.align		4
        /*008c*/ 	.byte	0x04, 0x29
        /*008e*/ 	.short	(.L_27 - .L_26)


	//   ....[0]....
.L_26:
        /*0090*/ 	.word	0xffffffff


	//   ....[1]....
        /*0094*/ 	.word	0xffffffff


	//   ....[2]....
        /*0098*/ 	.word	0xffffffff


	//   ....[3]....
        /*009c*/ 	.word	0xffffffff


	//   ....[4]....
        /*00a0*/ 	.word	0xffffffff


	//   ....[5]....
        /*00a4*/ 	.word	0xffffffff


	//   ....[6]....
        /*00a8*/ 	.word	0xffffffff


	//   ....[7]....
        /*00ac*/ 	.word	0xffffffff


	//   ....[8]....
        /*00b0*/ 	.word	0xffffffff


	//----- nvinfo : EIATTR_COOP_GROUP_INSTR_OFFSETS
	.align		4
.L_27:
        /*00b4*/ 	.byte	0x04, 0x28
        /*00b6*/ 	.short	(.L_29 - .L_28)


	//   ....[0]....
.L_28:
        /*00b8*/ 	.word	0x00000350


	//   ....[1]....
        /*00bc*/ 	.word	0x000005c0


	//   ....[2]....
        /*00c0*/ 	.word	0x000006c0


	//   ....[3]....
        /*00c4*/ 	.word	0x000007a0


	//   ....[4]....
        /*00c8*/ 	.word	0x00000820


	//   ....[5]....
        /*00cc*/ 	.word	0x00000890


	//   ....[6]....
        /*00d0*/ 	.word	0x00000960


	//   ....[7]....
        /*00d4*/ 	.word	0x000009b0


	//   ....[8]....
        /*00d8*/ 	.word	0x00000a60


	//----- nvinfo : EIATTR_EXIT_INSTR_OFFSETS
	.align		4
.L_29:
        /*00dc*/ 	.byte	0x04, 0x1c
        /*00de*/ 	.short	(.L_31 - .L_30)


	//   ....[0]....
.L_30:
        /*00e0*/ 	.word	0x00000b50


	//   ....[1]....
        /*00e4*/ 	.word	0x00000b90


	//----- nvinfo : EIATTR_MAX_THREADS
	.align		4
.L_31:
        /*00e8*/ 	.byte	0x04, 0x05
        /*00ea*/ 	.short	(.L_33 - .L_32)
.L_32:
        /*00ec*/ 	.word	0x00000100
        /*00f0*/ 	.word	0x00000001
        /*00f4*/ 	.word	0x00000001
.L_33:


//--------------------- .nv.rel.action            --------------------------
	.section	.nv.rel.action,"",@"SHT_CUDA_RELOCINFO"
	.align	8
	.sectionentsize	8
        /*0000*/ 	.byte	0x73, 0x00, 0x00, 0x00, 0x00, 0x00, 0x00, 0x00, 0x00, 0x00, 0x00, 0x11, 0x25, 0x00, 0x05, 0x36


//--------------------- .nv.constant0.triton__0d1d2d3d4d5de6 --------------------------
	.section	.nv.constant0.triton__0d1d2d3d4d5de6,"a",@progbits
	.align	4
.nv.constant0.triton__0d1d2d3d4d5de6:
	.zero		400


//--------------------- .text.triton__0d1d2d3d4d5de6 --------------------------
	.section	.text.triton__0d1d2d3d4d5de6,"ax",@progbits
	.sectionflags	@"SHF_BARRIERS=1"
	.sectioninfo	@"SHI_REGISTERS=30"
	.align	128
        .global         triton__0d1d2d3d4d5de6
        .type           triton__0d1d2d3d4d5de6,@function
        .size           triton__0d1d2d3d4d5de6,(.L_x_1 - triton__0d1d2d3d4d5de6)
        .other          triton__0d1d2d3d4d5de6,@"STO_CUDA_ENTRY STV_DEFAULT"
triton__0d1d2d3d4d5de6:
.text.triton__0d1d2d3d4d5de6:
[----:B------:R-:W-:-:S02]  /*0000*/  MOV R1, c[0x0][0x28] ;  /* 0x00000a0000017a02 */ /* 0x000fc40000000f00 */
[----:B------:R-:W0:Y:S01]  /*0010*/  S2R R3, SR_TID.X ;  /* 0x0000000000037919 */ /* 0x000e220000002100 */
[----:B------:R-:W-:Y:S01]  /*0020*/  CS2R R12, SRZ ;  /* 0x00000000000c7805 */ /* 0x000fe2000001ff00 */
[----:B------:R-:W-:Y:S01]  /*0030*/  CS2R R14, SRZ ;  /* 0x00000000000e7805 */ /* 0x000fe2000001ff00 */
[----:B------:R-:W-:Y:S01]  /*0040*/  ULDC.64 UR4, c[0x0][0x118] ;  /* 0x0000460000047ab9 */ /* 0x000fe20000000a00 */
[----:B------:R-:W1:Y:S01]  /*0050*/  S2R R2, SR_CTAID.X ;  /* 0x0000000000027919 */ /* 0x000e620000002500 */
[--C-:B0-----:R-:W-:Y:S02]  /*0060*/  SHF.R.U32.HI R16, RZ, 0x5, R3.reuse ;  /* 0x00000005ff107819 */ /* 0x101fe40000011603 */
[----:B------:R-:W-:Y:S02]  /*0070*/  SHF.R.U32.HI R17, RZ, 0x3, R3 ;  /* 0x00000003ff117819 */ /* 0x000fe40000011603 */
[----:B------:R-:W-:Y:S02]  /*0080*/  SGXT.U32 R16, R16, 0x3 ;  /* 0x000000031010781a */ /* 0x000fe40000000000 */
[----:B------:R-:W-:-:S02]  /*0090*/  SGXT.U32 R17, R17, 0x2 ;  /* 0x000000021111781a */ /* 0x000fc40000000000 */
[----:B------:R-:W-:Y:S02]  /*00a0*/  SHF.L.U32 R0, R16, 0x2, RZ ;  /* 0x0000000210007819 */ /* 0x000fe400000006ff */
[----:B-1----:R-:W-:Y:S02]  /*00b0*/  SHF.L.U32 R2, R2, 0x5, RZ ;  /* 0x0000000502027819 */ /* 0x002fe400000006ff */
[----:B------:R-:W-:Y:S02]  /*00c0*/  LOP3.LUT R17, R0, R17, RZ, 0xfc, !PT ;  /* 0x0000001100117212 */ /* 0x000fe400078efcff */
[----:B------:R-:W-:Y:S02]  /*00d0*/  SHF.L.U32 R0, R3, 0x2, RZ ;  /* 0x0000000203007819 */ /* 0x000fe400000006ff */
[----:B------:R-:W-:Y:S02]  /*00e0*/  LOP3.LUT R5, R2, R17, RZ, 0xfc, !PT ;  /* 0x0000001102057212 */ /* 0x000fe400078efcff */
[----:B------:R-:W-:-:S02]  /*00f0*/  LOP3.LUT R4, R0, 0x1c, RZ, 0xc0, !PT ;  /* 0x0000001c00047812 */ /* 0x000fc400078ec0ff */
[C---:B------:R-:W-:Y:S02]  /*0100*/  ISETP.GE.AND P0, PT, R5.reuse, 0x20, PT ;  /* 0x000000200500780c */ /* 0x040fe40003f06270 */
[----:B------:R-:W-:Y:S01]  /*0110*/  MOV R0, 0x4 ;  /* 0x0000000400007802 */ /* 0x000fe20000000f00 */
[----:B------:R-:W-:Y:S01]  /*0120*/  IMAD R23, R5, 0x14, R4 ;  /* 0x0000001405177824 */ /* 0x000fe200078e0204 */
[----:B------:R-:W-:-:S03]  /*0130*/  ISETP.LT.U32.AND P0, PT, R4, 0x14, !P0 ;  /* 0x000000140400780c */ /* 0x000fc60004701070 */
[----:B------:R-:W-:-:S10]  /*0140*/  IMAD.WIDE R18, R23, R0, c[0x0][0x170] ;  /* 0x00005c0017127625 */ /* 0x000fd400078e0200 */
[----:B------:R-:W2:Y:S01]  /*0150*/  @P0 LDG.E.128 R12, [R18.64] ;  /* 0x00000004120c0981 */ /* 0x000ea2000c1e1d00 */
[----:B------:R-:W-:Y:S01]  /*0160*/  CS2R R8, SRZ ;  /* 0x0000000000087805 */ /* 0x000fe2000001ff00 */
[----:B------:R-:W-:Y:S01]  /*0170*/  CS2R R10, SRZ ;  /* 0x00000000000a7805 */ /* 0x000fe2000001ff00 */
[----:B------:R-:W-:Y:S01]  /*0180*/  IMAD.WIDE R20, R23, R0, c[0x0][0x168] ;  /* 0x00005a0017147625 */ /* 0x000fe200078e0200 */
[----:B------:R-:W-:Y:S01]  /*0190*/  CS2R R4, SRZ ;  /* 0x0000000000047805 */ /* 0x000fe2000001ff00 */
[----:B------:R-:W-:-:S03]  /*01a0*/  CS2R R6, SRZ ;  /* 0x0000000000067805 */ /* 0x000fc6000001ff00 */
[----:B------:R0:W3:Y:S01]  /*01b0*/  @P0 LDG.E.128 R8, [R20.64] ;  /* 0x0000000414080981 */ /* 0x0000e2000c1e1d00 */
[----:B------:R-:W-:-:S05]  /*01c0*/  IMAD.WIDE R22, R23, R0, c[0x0][0x160] ;  /* 0x0000580017167625 */ /* 0x000fca00078e0200 */
[----:B------:R1:W4:Y:S01]  /*01d0*/  @P0 LDG.E.128 R4, [R22.64] ;  /* 0x0000000416040981 */ /* 0x000322000c1e1d00 */
[----:B--2---:R-:W-:Y:S02]  /*01e0*/  SEL R12, R12, RZ, P0 ;  /* 0x000000ff0c0c7207 */ /* 0x004fe40000000000 */
[----:B------:R-:W-:Y:S02]  /*01f0*/  SEL R13, R13, RZ, P0 ;  /* 0x000000ff0d0d7207 */ /* 0x000fe40000000000 */
[----:B------:R-:W-:Y:S02]  /*0200*/  FSEL R18, R12, RZ, P0 ;  /* 0x000000ff0c127208 */ /* 0x000fe40000000000 */
[----:B------:R-:W-:Y:S02]  /*0210*/  FSEL R19, R13, RZ, P0 ;  /* 0x000000ff0d137208 */ /* 0x000fe40000000000 */
[----:B------:R-:W-:Y:S02]  /*0220*/  SEL R14, R14, RZ, P0 ;  /* 0x000000ff0e0e7207 */ /* 0x000fe40000000000 */
[----:B------:R-:W-:Y:S01]  /*0230*/  SEL R15, R15, RZ, P0 ;  /* 0x000000ff0f0f7207 */ /* 0x000fe20000000000 */
[----:B------:R-:W-:Y:S01]  /*0240*/  FADD R13, R18, R19 ;  /* 0x00000013120d7221 */ /* 0x000fe20000000000 */
[----:B0-----:R-:W-:-:S02]  /*0250*/  FSEL R20, R14, RZ, P0 ;  /* 0x000000ff0e147208 */ /* 0x001fc40000000000 */
[----:B------:R-:W-:Y:S01]  /*0260*/  FSEL R15, R15, RZ, P0 ;  /* 0x000000ff0f0f7208 */ /* 0x000fe20000000000 */
[C---:B------:R-:W-:Y:S01]  /*0270*/  FMUL R14, R13.reuse, 0.25 ;  /* 0x3e8000000d0e7820 */ /* 0x040fe20000400000 */
[C---:B------:R-:W-:Y:S01]  /*0280*/  FSETP.GEU.AND P6, PT, |R13|.reuse, 1.175494350822287508e-38, PT ;  /* 0x008000000d00780b */ /* 0x040fe20003fce200 */
[----:B------:R-:W-:Y:S01]  /*0290*/  FADD R12, R20, R13 ;  /* 0x0000000d140c7221 */ /* 0x000fe20000000000 */
[----:B------:R-:W-:Y:S02]  /*02a0*/  FSETP.GT.AND P4, PT, |R13|, 8.50705917302346158658e+37, PT ;  /* 0x7e8000000d00780b */ /* 0x000fe40003f84200 */
[----:B---3--:R-:W-:Y:S01]  /*02b0*/  SEL R27, R9, RZ, P0 ;  /* 0x000000ff091b7207 */ /* 0x008fe20000000000 */
[----:B-1----:R-:W-:Y:S01]  /*02c0*/  FMUL R23, R12, 0.25 ;  /* 0x3e8000000c177820 */ /* 0x002fe20000400000 */
[----:B------:R-:W-:Y:S01]  /*02d0*/  FSEL R21, R14, R13, P4 ;  /* 0x0000000d0e157208 */ /* 0x000fe20002000000 */
[----:B------:R-:W-:Y:S01]  /*02e0*/  FADD R14, R15, R12 ;  /* 0x0000000c0f0e7221 */ /* 0x000fe20000000000 */
[----:B------:R-:W-:-:S02]  /*02f0*/  FSETP.GEU.AND P1, PT, |R12|, 1.175494350822287508e-38, PT ;  /* 0x008000000c00780b */ /* 0x000fc40003f2e200 */
[----:B------:R-:W-:Y:S01]  /*0300*/  FSETP.GT.AND P5, PT, |R12|, 8.50705917302346158658e+37, PT ;  /* 0x7e8000000c00780b */ /* 0x000fe20003fa4200 */
[C---:B------:R-:W-:Y:S01]  /*0310*/  FMUL R25, R14.reuse, 0.25 ;  /* 0x3e8000000e197820 */ /* 0x040fe20000400000 */
[C---:B------:R-:W-:Y:S01]  /*0320*/  FSETP.GEU.AND P2, PT, |R14|.reuse, 1.175494350822287508e-38, PT ;  /* 0x008000000e00780b */ /* 0x040fe20003f4e200 */
[----:B------:R-:W-:Y:S01]  /*0330*/  @!P6 FMUL R21, R21, 16777216 ;  /* 0x4b8000001515e820 */ /* 0x000fe20000400000 */
[----:B------:R-:W-:Y:S01]  /*0340*/  FSEL R23, R23, R12, P5 ;  /* 0x0000000c17177208 */ /* 0x000fe20002800000 */
[----:B------:R-:W0:Y:S01]  /*0350*/  SHFL.BFLY PT, R9, R14, 0x4, 0x1f ;  /* 0x0c801f000e097f89 */ /* 0x000e2200000e0000 */
[----:B------:R-:W-:Y:S01]  /*0360*/  FSETP.GT.AND P3, PT, |R14|, 8.50705917302346158658e+37, PT ;  /* 0x7e8000000e00780b */ /* 0x000fe20003f64200 */
[----:B------:R1:W2:Y:S01]  /*0370*/  MUFU.RCP R24, R21 ;  /* 0x0000001500187308 */ /* 0x0002a20000001000 */
[----:B------:R-:W-:Y:S01]  /*0380*/  @P4 FMUL R19, R19, 0.25 ;  /* 0x3e80000013134820 */ /* 0x000fe20000400000 */
[----:B----4-:R-:W-:Y:S02]  /*0390*/  SEL R4, R4, RZ, P0 ;  /* 0x000000ff04047207 */ /* 0x010fe40000000000 */
[----:B------:R-:W-:Y:S01]  /*03a0*/  @!P1 FMUL R23, R23, 16777216 ;  /* 0x4b80000017179820 */ /* 0x000fe20000400000 */
[----:B------:R-:W-:Y:S01]  /*03b0*/  FSEL R25, R25, R14, P3 ;  /* 0x0000000e19197208 */ /* 0x000fe20001800000 */
[----:B------:R-:W-:Y:S01]  /*03c0*/  @!P6 FMUL R19, R19, 16777216 ;  /* 0x4b8000001313e820 */ /* 0x000fe20000400000 */
[----:B------:R-:W-:Y:S01]  /*03d0*/  SEL R5, R5, RZ, P0 ;  /* 0x000000ff05057207 */ /* 0x000fe20000000000 */
[----:B------:R-:W-:Y:S01]  /*03e0*/  @P5 FMUL R20, R20, 0.25 ;  /* 0x3e80000014145820 */ /* 0x000fe20000400000 */
[----:B------:R-:W-:Y:S01]  /*03f0*/  FSEL R22, R4, RZ, P0 ;  /* 0x000000ff04167208 */ /* 0x000fe20000000000 */
[----:B------:R-:W3:Y:S01]  /*0400*/  MUFU.RCP R23, R23 ;  /* 0x0000001700177308 */ /* 0x000ee20000001000 */
[----:B------:R-:W-:Y:S01]  /*0410*/  @!P2 FMUL R25, R25, 16777216 ;  /* 0x4b8000001919a820 */ /* 0x000fe20000400000 */
[----:B------:R-:W-:Y:S01]  /*0420*/  FSEL R5, R5, RZ, P0 ;  /* 0x000000ff05057208 */ /* 0x000fe20000000000 */
[----:B------:R-:W-:Y:S01]  /*0430*/  @P3 FMUL R15, R15, 0.25 ;  /* 0x3e8000000f0f3820 */ /* 0x000fe20000400000 */
[----:B-1----:R-:W-:Y:S01]  /*0440*/  SEL R21, R7, RZ, P0 ;  /* 0x000000ff07157207 */ /* 0x002fe20000000000 */
[----:B------:R-:W-:Y:S01]  /*0450*/  @!P1 FMUL R20, R20, 16777216 ;  /* 0x4b80000014149820 */ /* 0x000fe20000400000 */
[----:B--2---:R-:W-:Y:S01]  /*0460*/  FMUL R7, R24, R19 ;  /* 0x0000001318077220 */ /* 0x004fe20000400000 */
[----:B------:R-:W-:Y:S01]  /*0470*/  FSETP.NEU.AND P4, PT, R13, RZ, PT ;  /* 0x000000ff0d00720b */ /* 0x000fe20003f8d000 */
[----:B------:R-:W1:Y:S01]  /*0480*/  MUFU.RCP R26, R25 ;  /* 0x00000019001a7308 */ /* 0x000e620000001000 */
[----:B------:R-:W-:Y:S01]  /*0490*/  FADD R5, -R22, R5 ;  /* 0x0000000516057221 */ /* 0x000fe20000000100 */
[----:B------:R-:W-:Y:S01]  /*04a0*/  SEL R6, R6, RZ, P0 ;  /* 0x000000ff06067207 */ /* 0x000fe20000000000 */
[----:B------:R-:W-:Y:S01]  /*04b0*/  @!P2 FMUL R15, R15, 16777216 ;  /* 0x4b8000000f0fa820 */ /* 0x000fe20000400000 */
[----:B------:R-:W-:Y:S01]  /*04c0*/  FSEL R7, R7, RZ, P4 ;  /* 0x000000ff07077208 */ /* 0x000fe20002000000 */
[----:B------:R-:W-:Y:S01]  /*04d0*/  FMUL R19, R5, R5 ;  /* 0x0000000505137220 */ /* 0x000fe20000400000 */
[----:B------:R-:W-:Y:S01]  /*04e0*/  FSEL R6, R6, RZ, P0 ;  /* 0x000000ff06067208 */ /* 0x000fe20000000000 */
[----:B0-----:R-:W-:Y:S01]  /*04f0*/  FADD R4, R14, R9 ;  /* 0x000000090e047221 */ /* 0x001fe20000000000 */
[----:B---3--:R-:W-:Y:S01]  /*0500*/  FMUL R23, R23, R20 ;  /* 0x0000001417177220 */ /* 0x008fe20000400000 */
[----:B------:R-:W-:Y:S01]  /*0510*/  FSETP.NEU.AND P2, PT, R12, RZ, PT ;  /* 0x000000ff0c00720b */ /* 0x000fe20003f4d000 */
[----:B------:R-:W-:Y:S01]  /*0520*/  FFMA R22, R5, R7, R22 ;  /* 0x0000000705167223 */ /* 0x000fe20000000016 */
[----:B------:R-:W-:Y:S01]  /*0530*/  SEL R8, R8, RZ, P0 ;  /* 0x000000ff08087207 */ /* 0x000fe20000000000 */
[----:B------:R-:W-:Y:S01]  /*0540*/  FMUL R18, R18, R19 ;  /* 0x0000001312127220 */ /* 0x000fe20000400000 */
[----:B------:R-:W-:Y:S01]  /*0550*/  FSEL R19, R21, RZ, P0 ;  /* 0x000000ff15137208 */ /* 0x000fe20000000000 */
[--C-:B------:R-:W-:Y:S01]  /*0560*/  FADD R21, R6, -R22.reuse ;  /* 0x8000001606157221 */ /* 0x100fe20000000000 */
[----:B------:R-:W-:Y:S01]  /*0570*/  FSETP.GEU.AND P3, PT, |R4|, 1.175494350822287508e-38, PT ;  /* 0x008000000400780b */ /* 0x000fe20003f6e200 */
[----:B-1----:R-:W-:Y:S01]  /*0580*/  FMUL R26, R26, R15 ;  /* 0x0000000f1a1a7220 */ /* 0x002fe20000400000 */
[----:B------:R-:W-:Y:S01]  /*0590*/  FSEL R15, R23, RZ, P2 ;  /* 0x000000ff170f7208 */ /* 0x000fe20001000000 */
[----:B------:R-:W-:Y:S01]  /*05a0*/  FADD R8, R8, R27 ;  /* 0x0000001b08087221 */ /* 0x000fe20000000000 */
[----:B------:R-:W-:Y:S01]  /*05b0*/  FSETP.NEU.AND P2, PT, R14, RZ, PT ;  /* 0x000000ff0e00720b */ /* 0x000fe20003f4d000 */
[----:B------:R-:W0:Y:S01]  /*05c0*/  SHFL.BFLY PT, R5, R4, 0x2, 0x1f ;  /* 0x0c401f0004057f89 */ /* 0x000e2200000e0000 */
[C---:B------:R-:W-:Y:S01]  /*05d0*/  FMUL R25, R4.reuse, 0.25 ;  /* 0x3e80000004197820 */ /* 0x040fe20000400000 */
[----:B------:R-:W-:Y:S01]  /*05e0*/  FFMA R22, R21, R15, R22 ;  /* 0x0000000f15167223 */ /* 0x000fe20000000016 */
[----:B------:R-:W-:-:S02]  /*05f0*/  FSETP.GT.AND P1, PT, |R4|, 8.50705917302346158658e+37, PT ;  /* 0x7e8000000400780b */ /* 0x000fc40003f24200 */
[----:B------:R-:W-:Y:S01]  /*0600*/  FSEL R8, R8, RZ, P0 ;  /* 0x000000ff08087208 */ /* 0x000fe20000000000 */
[----:B------:R-:W-:Y:S01]  /*0610*/  FADD R19, R19, -R22 ;  /* 0x8000001613137221 */ /* 0x000fe20000000000 */
[----:B------:R-:W-:Y:S02]  /*0620*/  FSEL R6, R26, RZ, P2 ;  /* 0x000000ff1a067208 */ /* 0x000fe40001000000 */
[----:B------:R-:W-:Y:S01]  /*0630*/  FSEL R25, R25, R4, P1 ;  /* 0x0000000419197208 */ /* 0x000fe20000800000 */
[----:B------:R-:W-:Y:S01]  /*0640*/  FFMA R18, R7, R18, R8 ;  /* 0x0000001207127223 */ /* 0x000fe20000000008 */
[----:B------:R-:W-:Y:S01]  /*0650*/  SEL R10, R10, RZ, P0 ;  /* 0x000000ff0a0a7207 */ /* 0x000fe20000000000 */
[----:B------:R-:W-:Y:S01]  /*0660*/  FFMA R8, R19, R6, R22 ;  /* 0x0000000613087223 */ /* 0x000fe20000000016 */
[----:B------:R-:W-:Y:S01]  /*0670*/  SEL R11, R11, RZ, P0 ;  /* 0x000000ff0b0b7207 */ /* 0x000fe20000000000 */
[----:B------:R-:W-:Y:S01]  /*0680*/  @!P3 FMUL R25, R25, 16777216 ;  /* 0x4b8000001919b820 */ /* 0x000fe20000400000 */
[----:B------:R-:W-:Y:S01]  /*0690*/  FSEL R7, R10, RZ, P0 ;  /* 0x000000ff0a077208 */ /* 0x000fe20000000000 */
[----:B------:R-:W-:Y:S01]  /*06a0*/  FMUL R10, R21, R21 ;  /* 0x00000015150a7220 */ /* 0x000fe20000400000 */
[----:B------:R-:W-:Y:S01]  /*06b0*/  @P1 FMUL R9, R9, 0.25 ;  /* 0x3e80000009091820 */ /* 0x000fe20000400000 */
[----:B------:R-:W1:Y:S01]  /*06c0*/  SHFL.BFLY PT, R21, R8, 0x4, 0x1f ;  /* 0x0c801f0008157f89 */ /* 0x000e6200000e0000 */
[----:B------:R-:W2:Y:S01]  /*06d0*/  MUFU.RCP R20, R25 ;  /* 0x0000001900147308 */ /* 0x000ea20000001000 */
[----:B------:R-:W-:Y:S01]  /*06e0*/  FADD R18, R7, R18 ;  /* 0x0000001207127221 */ /* 0x000fe20000000000 */
[----:B------:R-:W-:Y:S01]  /*06f0*/  FMUL R10, R13, R10 ;  /* 0x0000000a0d0a7220 */ /* 0x000fe20000400000 */
[----:B------:R-:W-:Y:S01]  /*0700*/  @!P3 FMUL R9, R9, 16777216 ;  /* 0x4b8000000909b820 */ /* 0x000fe20000400000 */
[C---:B------:R-:W-:Y:S01]  /*0710*/  FSETP.NEU.AND P1, PT, R4.reuse, RZ, PT ;  /* 0x000000ff0400720b */ /* 0x040fe20003f2d000 */
[----:B0-----:R-:W-:Y:S01]  /*0720*/  FADD R7, R4, R5 ;  /* 0x0000000504077221 */ /* 0x001fe20000000000 */
[----:B------:R-:W-:Y:S01]  /*0730*/  FFMA R15, R15, R10, R18 ;  /* 0x0000000a0f0f7223 */ /* 0x000fe20000000012 */
[----:B------:R-:W-:Y:S01]  /*0740*/  FSEL R10, R11, RZ, P0 ;  /* 0x000000ff0b0a7208 */ /* 0x000fe20000000000 */
[----:B------:R-:W-:Y:S01]  /*0750*/  FMUL R19, R19, R19 ;  /* 0x0000001313137220 */ /* 0x000fe20000400000 */
[C---:B------:R-:W-:Y:S01]  /*0760*/  FMUL R18, R7.reuse, 0.25 ;  /* 0x3e80000007127820 */ /* 0x040fe20000400000 */
[----:B------:R-:W-:-:S02]  /*0770*/  FSETP.GEU.AND P2, PT, |R7|, 1.175494350822287508e-38, PT ;  /* 0x008000000700780b */ /* 0x000fc40003f4e200 */
[----:B------:R-:W-:Y:S01]  /*0780*/  FADD R15, R10, R15 ;  /* 0x0000000f0a0f7221 */ /* 0x000fe20000000000 */
[----:B------:R-:W-:Y:S01]  /*0790*/  FSETP.GT.AND P0, PT, |R7|, 8.50705917302346158658e+37, PT ;  /* 0x7e8000000700780b */ /* 0x000fe20003f04200 */
[----:B------:R-:W0:Y:S01]  /*07a0*/  SHFL.BFLY PT, R10, R7, 0x1, 0x1f ;  /* 0x0c201f00070a7f89 */ /* 0x000e2200000e0000 */
[----:B------:R-:W-:Y:S01]  /*07b0*/  FMUL R19, R12, R19 ;  /* 0x000000130c137220 */ /* 0x000fe20000400000 */
[----:B--2---:R-:W-:Y:S01]  /*07c0*/  FMUL R20, R20, R9 ;  /* 0x0000000914147220 */ /* 0x004fe20000400000 */
[----:B------:R-:W-:Y:S02]  /*07d0*/  FSEL R18, R18, R7, P0 ;  /* 0x0000000712127208 */ /* 0x000fe40000000000 */
[----:B------:R-:W-:Y:S02]  /*07e0*/  FFMA R15, R6, R19, R15 ;  /* 0x00000013060f7223 */ /* 0x000fe4000000000f */
[----:B------:R-:W-:Y:S01]  /*07f0*/  FSEL R20, R20, RZ, P1 ;  /* 0x000000ff14147208 */ /* 0x000fe20000800000 */
[----:B-1----:R-:W-:Y:S01]  /*0800*/  FADD R21, -R8, R21 ;  /* 0x0000001508157221 */ /* 0x002fe20000000100 */
[----:B------:R-:W-:Y:S01]  /*0810*/  @!P2 FMUL R18, R18, 16777216 ;  /* 0x4b8000001212a820 */ /* 0x000fe20000400000 */
[----:B------:R-:W1:Y:S02]  /*0820*/  SHFL.BFLY PT, R6, R15, 0x4, 0x1f ;  /* 0x0c801f000f067f89 */ /* 0x000e6400000e0000 */
[----:B------:R-:W-:Y:S01]  /*0830*/  @P0 FMUL R5, R5, 0.25 ;  /* 0x3e80000005050820 */ /* 0x000fe20000400000 */
[----:B------:R-:W-:Y:S01]  /*0840*/  FFMA R8, R21, R20, R8 ;  /* 0x0000001415087223 */ /* 0x000fe20000000008 */
[----:B------:R-:W-:Y:S01]  /*0850*/  FSETP.NEU.AND P1, PT, R7, RZ, PT ;  /* 0x000000ff0700720b */ /* 0x000fe20003f2d000 */
[----:B------:R-:W-:Y:S01]  /*0860*/  FMUL R21, R21, R21 ;  /* 0x0000001515157220 */ /* 0x000fe20000400000 */
[----:B------:R-:W2:Y:S01]  /*0870*/  MUFU.RCP R18, R18 ;  /* 0x0000001200127308 */ /* 0x000ea20000001000 */
[----:B------:R-:W-:Y:S01]  /*0880*/  @!P2 FMUL R5, R5, 16777216 ;  /* 0x4b8000000505a820 */ /* 0x000fe20000400000 */
[----:B------:R-:W3:Y:S01]  /*0890*/  SHFL.BFLY PT, R9, R8, 0x2, 0x1f ;  /* 0x0c401f0008097f89 */ /* 0x000ee200000e0000 */
[----:B------:R-:W-:Y:S01]  /*08a0*/  FMUL R21, R14, R21 ;  /* 0x000000150e157220 */ /* 0x000fe20000400000 */
[----:B0-----:R-:W-:-:S05]  /*08b0*/  FADD R12, R7, R10 ;  /* 0x0000000a070c7221 */ /* 0x001fca0000000000 */
[C---:B------:R-:W-:Y:S02]  /*08c0*/  FSETP.GT.AND P0, PT, |R12|.reuse, 8.50705917302346158658e+37, PT ;  /* 0x7e8000000c00780b */ /* 0x040fe40003f04200 */
[----:B------:R-:W-:Y:S01]  /*08d0*/  FSETP.GEU.AND P2, PT, |R12|, 1.175494350822287508e-38, PT ;  /* 0x008000000c00780b */ /* 0x000fe20003f4e200 */
[----:B--2---:R-:W-:Y:S01]  /*08e0*/  FMUL R5, R18, R5 ;  /* 0x0000000512057220 */ /* 0x004fe20000400000 */
[----:B-1----:R-:W-:-:S04]  /*08f0*/  FADD R15, R15, R6 ;  /* 0x000000060f0f7221 */ /* 0x002fc80000000000 */
[----:B------:R-:W-:Y:S02]  /*0900*/  FSEL R5, R5, RZ, P1 ;  /* 0x000000ff05057208 */ /* 0x000fe40000800000 */
[----:B------:R-:W-:Y:S01]  /*0910*/  FSETP.NEU.AND P1, PT, R12, RZ, PT ;  /* 0x000000ff0c00720b */ /* 0x000fe20003f2d000 */
[----:B------:R-:W-:Y:S01]  /*0920*/  FFMA R15, R20, R21, R15 ;  /* 0x00000015140f7223 */ /* 0x000fe2000000000f */
[----:B---3--:R-:W-:Y:S01]  /*0930*/  FADD R9, -R8, R9 ;  /* 0x0000000908097221 */ /* 0x008fe20000000100 */
[----:B------:R-:W-:Y:S01]  /*0940*/  @P0 FMUL R12, R12, 0.25 ;  /* 0x3e8000000c0c0820 */ /* 0x000fe20000400000 */
[----:B------:R-:W-:Y:S02]  /*0950*/  @P0 FMUL R10, R10, 0.25 ;  /* 0x3e8000000a0a0820 */ /* 0x000fe40000400000 */
[----:B------:R-:W0:Y:S01]  /*0960*/  SHFL.BFLY PT, R6, R15, 0x2, 0x1f ;  /* 0x0c401f000f067f89 */ /* 0x000e2200000e0000 */
[C---:B------:R-:W-:Y:S01]  /*0970*/  FFMA R8, R9.reuse, R5, R8 ;  /* 0x0000000509087223 */ /* 0x040fe20000000008 */
[----:B------:R-:W-:Y:S01]  /*0980*/  @!P2 FMUL R12, R12, 16777216 ;  /* 0x4b8000000c0ca820 */ /* 0x000fe20000400000 */
[----:B------:R-:W-:Y:S01]  /*0990*/  @!P2 FMUL R10, R10, 16777216 ;  /* 0x4b8000000a0aa820 */ /* 0x000fe20000400000 */
[----:B------:R-:W-:-:S02]  /*09a0*/  FMUL R9, R9, R9 ;  /* 0x0000000909097220 */ /* 0x000fc40000400000 */
[----:B------:R-:W1:Y:S01]  /*09b0*/  SHFL.BFLY PT, R11, R8, 0x1, 0x1f ;  /* 0x0c201f00080b7f89 */ /* 0x000e6200000e0000 */
[----:B------:R-:W2:Y:S01]  /*09c0*/  MUFU.RCP R13, R12 ;  /* 0x0000000c000d7308 */ /* 0x000ea20000001000 */
[----:B------:R-:W-:Y:S01]  /*09d0*/  FMUL R9, R4, R9 ;  /* 0x0000000904097220 */ /* 0x000fe20000400000 */
[----:B------:R-:W-:Y:S01]  /*09e0*/  LOP3.LUT R4, R3, 0x1f, RZ, 0xc0, !PT ;  /* 0x0000001f03047812 */ /* 0x000fe200078ec0ff */
[----:B--2---:R-:W-:Y:S01]  /*09f0*/  FMUL R13, R13, R10 ;  /* 0x0000000a0d0d7220 */ /* 0x004fe20000400000 */
[----:B0-----:R-:W-:-:S04]  /*0a00*/  FADD R6, R15, R6 ;  /* 0x000000060f067221 */ /* 0x001fc80000000000 */
[----:B------:R-:W-:Y:S01]  /*0a10*/  FSEL R13, R13, RZ, P1 ;  /* 0x000000ff0d0d7208 */ /* 0x000fe20000800000 */
[----:B------:R-:W-:Y:S01]  /*0a20*/  FFMA R6, R5, R9, R6 ;  /* 0x0000000905067223 */ /* 0x000fe20000000006 */
[----:B-1----:R-:W-:Y:S01]  /*0a30*/  FADD R11, -R8, R11 ;  /* 0x0000000b080b7221 */ /* 0x002fe20000000100 */
[----:B------:R-:W-:-:S03]  /*0a40*/  LOP3.LUT R5, R2, 0x1f, R3, 0xf8, !PT ;  /* 0x0000001f02057812 */ /* 0x000fc600078ef803 */
[----:B------:R-:W-:Y:S01]  /*0a50*/  FFMA R8, R11, R13, R8 ;  /* 0x0000000d0b087223 */ /* 0x000fe20000000008 */
[----:B------:R-:W0:Y:S01]  /*0a60*/  SHFL.BFLY PT, R9, R6, 0x1, 0x1f ;  /* 0x0c201f0006097f89 */ /* 0x000e2200000e0000 */
[----:B------:R-:W-:Y:S01]  /*0a70*/  ISETP.GE.AND P0, PT, R5, 0x20, PT ;  /* 0x000000200500780c */ /* 0x000fe20003f06270 */
[----:B------:R-:W-:Y:S02]  /*0a80*/  FMUL R10, R11, R11 ;  /* 0x0000000b0b0a7220 */ /* 0x000fe40000400000 */
[----:B------:R-:W-:Y:S04]  /*0a90*/  STS [R17.X4], R8 ;  /* 0x0000000811007388 */ /* 0x000fe80000004800 */
[----:B------:R-:W-:Y:S06]  /*0aa0*/  BAR.SYNC 0x0 ;  /* 0x0000000000007b1d */ /* 0x000fec0000000000 */
[----:B------:R-:W1:Y:S04]  /*0ab0*/  LDS R15, [R4.X4] ;  /* 0x00000000040f7984 */ /* 0x000e680000004800 */
[----:B------:R-:W-:Y:S06]  /*0ac0*/  BAR.SYNC 0x0 ;  /* 0x0000000000007b1d */ /* 0x000fec0000000000 */
[----:B------:R-:W-:Y:S01]  /*0ad0*/  ISETP.EQ.AND P0, PT, R16, RZ, !P0 ;  /* 0x000000ff1000720c */ /* 0x000fe20004702270 */
[----:B0-----:R-:W-:Y:S01]  /*0ae0*/  FADD R2, R6, R9 ;  /* 0x0000000906027221 */ /* 0x001fe20000000000 */
[----:B------:R-:W-:-:S04]  /*0af0*/  FMUL R10, R7, R10 ;  /* 0x0000000a070a7220 */ /* 0x000fc80000400000 */
[----:B------:R-:W-:Y:S01]  /*0b00*/  FFMA R10, R13, R10, R2 ;  /* 0x0000000a0d0a7223 */ /* 0x000fe20000000002 */
[----:B------:R-:W-:-:S04]  /*0b10*/  IMAD.WIDE R2, R5, R0, c[0x0][0x178] ;  /* 0x00005e0005027625 */ /* 0x000fc800078e0200 */
[----:B------:R-:W-:Y:S04]  /*0b20*/  STS [R17.X4], R10 ;  /* 0x0000000a11007388 */ /* 0x000fe80000004800 */
[----:B------:R-:W-:Y:S06]  /*0b30*/  BAR.SYNC 0x0 ;  /* 0x0000000000007b1d */ /* 0x000fec0000000000 */
[----:B-1----:R0:W-:Y:S01]  /*0b40*/  @P0 STG.E [R2.64], R15 ;  /* 0x0000000f02000986 */ /* 0x0021e2000c101904 */
[----:B------:R-:W-:Y:S05]  /*0b50*/  @!P0 EXIT ;  /* 0x000000000000894d */ /* 0x000fea0003800000 */
[----:B------:R-:W1:Y:S01]  /*0b60*/  LDS R7, [R4.X4] ;  /* 0x0000000004077984 */ /* 0x000e620000004800 */
[----:B0-----:R-:W-:-:S05]  /*0b70*/  IMAD.WIDE R2, R5, R0, c[0x0][0x180] ;  /* 0x0000600005027625 */ /* 0x001fca00078e0200 */
[----:B-1----:R-:W-:Y:S01]  /*0b80*/  STG.E [R2.64], R7 ;  /* 0x0000000702007986 */ /* 0x002fe2000c101904 */
[----:B------:R-:W-:Y:S05]  /*0b90*/  EXIT ;  /* 0x000000000000794d */ /* 0x000fea0003800000 */
.L_x_0:
[----:B------:R-:W-:-:S00]  /*0ba0*/  BRA `(.L_x_0) ;  /* 0xfffffff000007947 */ /* 0x000fc0000383ffff */
[----:B------:R-:W-:-:S00]  /*0bb0*/  NOP ;  /* 0x0000000000007918 */ /* 0x000fc00000000000 */
        /* <DEDUP_REMOVED lines=12> */
.L_x_1:


//--------------------- .nv.shared.triton__0d1d2d3d4d5de6 --------------------------
	.section	.nv.shared.triton__0d1d2d3d4d5de6,"aw",@nobits
	.align	16
